//
// Generated by NVIDIA NVVM Compiler
//
// Compiler Build ID: CL-36424714
// Cuda compilation tools, release 13.0, V13.0.88
// Based on NVVM 20.0.0
//

.version 9.0
.target sm_100
.address_size 64

	// .globl	_Z20euclideanDist_kernelPKfS0_Pfii

.visible .entry _Z20euclideanDist_kernelPKfS0_Pfii(
	.param .u64 .ptr .align 1 _Z20euclideanDist_kernelPKfS0_Pfii_param_0,
	.param .u64 .ptr .align 1 _Z20euclideanDist_kernelPKfS0_Pfii_param_1,
	.param .u64 .ptr .align 1 _Z20euclideanDist_kernelPKfS0_Pfii_param_2,
	.param .u32 _Z20euclideanDist_kernelPKfS0_Pfii_param_3,
	.param .u32 _Z20euclideanDist_kernelPKfS0_Pfii_param_4
)
{
	.reg .pred 	%p<46>;
	.reg .b32 	%r<74>;
	.reg .b32 	%f<289>;
	.reg .b64 	%rd<43>;

	ld.param.u64 	%rd22, [_Z20euclideanDist_kernelPKfS0_Pfii_param_0];
	ld.param.u64 	%rd23, [_Z20euclideanDist_kernelPKfS0_Pfii_param_1];
	ld.param.u64 	%rd24, [_Z20euclideanDist_kernelPKfS0_Pfii_param_2];
	ld.param.u32 	%r41, [_Z20euclideanDist_kernelPKfS0_Pfii_param_3];
	ld.param.u32 	%r42, [_Z20euclideanDist_kernelPKfS0_Pfii_param_4];
	cvta.to.global.u64 	%rd1, %rd23;
	cvta.to.global.u64 	%rd2, %rd22;
	cvta.to.global.u64 	%rd3, %rd24;
	mov.u32 	%r43, %tid.x;
	mov.u32 	%r44, %ctaid.x;
	mov.u32 	%r45, %ntid.x;
	mad.lo.s32 	%r46, %r44, %r45, %r43;
	shl.b32 	%r1, %r46, 2;
	setp.lt.s32 	%p1, %r42, 1;
	@%p1 bra 	$L__BB0_53;
	setp.ge.s32 	%p6, %r1, %r41;
	mul.wide.s32 	%rd26, %r1, 4;
	add.s64 	%rd4, %rd3, %rd26;
	@%p6 bra 	$L__BB0_4;
	mul.lo.s32 	%r2, %r1, %r42;
	and.b32  	%r3, %r42, 7;
	setp.lt.u32 	%p7, %r42, 8;
	mov.f32 	%f288, 0f00000000;
	mov.b32 	%r73, 0;
	@%p7 bra 	$L__BB0_44;
	and.b32  	%r73, %r42, 2147483640;
	neg.s32 	%r63, %r73;
	add.s64 	%rd17, %rd2, 16;
	add.s64 	%rd18, %rd1, 16;
	mov.f32 	%f288, 0f00000000;
	mov.u32 	%r62, %r2;
	bra.uni 	$L__BB0_43;
$L__BB0_4:
	add.s32 	%r8, %r1, 1;
	setp.ge.s32 	%p16, %r8, %r41;
	@%p16 bra 	$L__BB0_17;
	mul.lo.s32 	%r9, %r8, %r42;
	and.b32  	%r10, %r42, 7;
	setp.lt.u32 	%p17, %r42, 8;
	mov.f32 	%f277, 0f00000000;
	mov.b32 	%r66, 0;
	@%p17 bra 	$L__BB0_8;
	and.b32  	%r66, %r42, 2147483640;
	neg.s32 	%r65, %r66;
	add.s64 	%rd5, %rd2, 16;
	add.s64 	%rd6, %rd1, 16;
	mov.f32 	%f277, 0f00000000;
	mov.u32 	%r64, %r9;
$L__BB0_7:
	.pragma "nounroll";
	mul.wide.s32 	%rd31, %r64, 4;
	add.s64 	%rd32, %rd5, %rd31;
	add.s64 	%rd33, %rd6, %rd31;
	ld.global.nc.f32 	%f108, [%rd32+-16];
	ld.global.nc.f32 	%f109, [%rd33+-16];
	sub.f32 	%f110, %f108, %f109;
	fma.rn.f32 	%f111, %f110, %f110, %f277;
	ld.global.nc.f32 	%f112, [%rd32+-12];
	ld.global.nc.f32 	%f113, [%rd33+-12];
	sub.f32 	%f114, %f112, %f113;
	fma.rn.f32 	%f115, %f114, %f114, %f111;
	ld.global.nc.f32 	%f116, [%rd32+-8];
	ld.global.nc.f32 	%f117, [%rd33+-8];
	sub.f32 	%f118, %f116, %f117;
	fma.rn.f32 	%f119, %f118, %f118, %f115;
	ld.global.nc.f32 	%f120, [%rd32+-4];
	ld.global.nc.f32 	%f121, [%rd33+-4];
	sub.f32 	%f122, %f120, %f121;
	fma.rn.f32 	%f123, %f122, %f122, %f119;
	ld.global.nc.f32 	%f124, [%rd32];
	ld.global.nc.f32 	%f125, [%rd33];
	sub.f32 	%f126, %f124, %f125;
	fma.rn.f32 	%f127, %f126, %f126, %f123;
	ld.global.nc.f32 	%f128, [%rd32+4];
	ld.global.nc.f32 	%f129, [%rd33+4];
	sub.f32 	%f130, %f128, %f129;
	fma.rn.f32 	%f131, %f130, %f130, %f127;
	ld.global.nc.f32 	%f132, [%rd32+8];
	ld.global.nc.f32 	%f133, [%rd33+8];
	sub.f32 	%f134, %f132, %f133;
	fma.rn.f32 	%f135, %f134, %f134, %f131;
	ld.global.nc.f32 	%f136, [%rd32+12];
	ld.global.nc.f32 	%f137, [%rd33+12];
	sub.f32 	%f138, %f136, %f137;
	fma.rn.f32 	%f277, %f138, %f138, %f135;
	add.s32 	%r65, %r65, 8;
	add.s32 	%r64, %r64, 8;
	setp.ne.s32 	%p18, %r65, 0;
	@%p18 bra 	$L__BB0_7;
$L__BB0_8:
	setp.eq.s32 	%p19, %r10, 0;
	@%p19 bra 	$L__BB0_16;
	add.s32 	%r57, %r66, %r9;
	mul.wide.s32 	%rd34, %r57, 4;
	add.s64 	%rd7, %rd2, %rd34;
	ld.global.nc.f32 	%f139, [%rd7];
	add.s64 	%rd8, %rd1, %rd34;
	ld.global.nc.f32 	%f140, [%rd8];
	sub.f32 	%f141, %f139, %f140;
	fma.rn.f32 	%f277, %f141, %f141, %f277;
	setp.eq.s32 	%p20, %r10, 1;
	@%p20 bra 	$L__BB0_16;
	ld.global.nc.f32 	%f142, [%rd7+4];
	ld.global.nc.f32 	%f143, [%rd8+4];
	sub.f32 	%f144, %f142, %f143;
	fma.rn.f32 	%f277, %f144, %f144, %f277;
	setp.eq.s32 	%p21, %r10, 2;
	@%p21 bra 	$L__BB0_16;
	ld.global.nc.f32 	%f145, [%rd7+8];
	ld.global.nc.f32 	%f146, [%rd8+8];
	sub.f32 	%f147, %f145, %f146;
	fma.rn.f32 	%f277, %f147, %f147, %f277;
	setp.eq.s32 	%p22, %r10, 3;
	@%p22 bra 	$L__BB0_16;
	ld.global.nc.f32 	%f148, [%rd7+12];
	ld.global.nc.f32 	%f149, [%rd8+12];
	sub.f32 	%f150, %f148, %f149;
	fma.rn.f32 	%f277, %f150, %f150, %f277;
	setp.eq.s32 	%p23, %r10, 4;
	@%p23 bra 	$L__BB0_16;
	ld.global.nc.f32 	%f151, [%rd7+16];
	ld.global.nc.f32 	%f152, [%rd8+16];
	sub.f32 	%f153, %f151, %f152;
	fma.rn.f32 	%f277, %f153, %f153, %f277;
	setp.eq.s32 	%p24, %r10, 5;
	@%p24 bra 	$L__BB0_16;
	ld.global.nc.f32 	%f154, [%rd7+20];
	ld.global.nc.f32 	%f155, [%rd8+20];
	sub.f32 	%f156, %f154, %f155;
	fma.rn.f32 	%f277, %f156, %f156, %f277;
	setp.eq.s32 	%p25, %r10, 6;
	@%p25 bra 	$L__BB0_16;
	ld.global.nc.f32 	%f157, [%rd7+24];
	ld.global.nc.f32 	%f158, [%rd8+24];
	sub.f32 	%f159, %f157, %f158;
	fma.rn.f32 	%f277, %f159, %f159, %f277;
$L__BB0_16:
	sqrt.rn.f32 	%f160, %f277;
	st.global.f32 	[%rd4+4], %f160;
$L__BB0_17:
	add.s32 	%r18, %r1, 2;
	setp.ge.s32 	%p26, %r18, %r41;
	@%p26 bra 	$L__BB0_30;
	mul.lo.s32 	%r19, %r18, %r42;
	and.b32  	%r20, %r42, 7;
	setp.lt.u32 	%p27, %r42, 8;
	mov.f32 	%f281, 0f00000000;
	mov.b32 	%r69, 0;
	@%p27 bra 	$L__BB0_21;
	and.b32  	%r69, %r42, 2147483640;
	neg.s32 	%r68, %r69;
	add.s64 	%rd9, %rd2, 16;
	add.s64 	%rd10, %rd1, 16;
	mov.f32 	%f281, 0f00000000;
	mov.u32 	%r67, %r19;
$L__BB0_20:
	.pragma "nounroll";
	mul.wide.s32 	%rd35, %r67, 4;
	add.s64 	%rd36, %rd9, %rd35;
	add.s64 	%rd37, %rd10, %rd35;
	ld.global.nc.f32 	%f164, [%rd36+-16];
	ld.global.nc.f32 	%f165, [%rd37+-16];
	sub.f32 	%f166, %f164, %f165;
	fma.rn.f32 	%f167, %f166, %f166, %f281;
	ld.global.nc.f32 	%f168, [%rd36+-12];
	ld.global.nc.f32 	%f169, [%rd37+-12];
	sub.f32 	%f170, %f168, %f169;
	fma.rn.f32 	%f171, %f170, %f170, %f167;
	ld.global.nc.f32 	%f172, [%rd36+-8];
	ld.global.nc.f32 	%f173, [%rd37+-8];
	sub.f32 	%f174, %f172, %f173;
	fma.rn.f32 	%f175, %f174, %f174, %f171;
	ld.global.nc.f32 	%f176, [%rd36+-4];
	ld.global.nc.f32 	%f177, [%rd37+-4];
	sub.f32 	%f178, %f176, %f177;
	fma.rn.f32 	%f179, %f178, %f178, %f175;
	ld.global.nc.f32 	%f180, [%rd36];
	ld.global.nc.f32 	%f181, [%rd37];
	sub.f32 	%f182, %f180, %f181;
	fma.rn.f32 	%f183, %f182, %f182, %f179;
	ld.global.nc.f32 	%f184, [%rd36+4];
	ld.global.nc.f32 	%f185, [%rd37+4];
	sub.f32 	%f186, %f184, %f185;
	fma.rn.f32 	%f187, %f186, %f186, %f183;
	ld.global.nc.f32 	%f188, [%rd36+8];
	ld.global.nc.f32 	%f189, [%rd37+8];
	sub.f32 	%f190, %f188, %f189;
	fma.rn.f32 	%f191, %f190, %f190, %f187;
	ld.global.nc.f32 	%f192, [%rd36+12];
	ld.global.nc.f32 	%f193, [%rd37+12];
	sub.f32 	%f194, %f192, %f193;
	fma.rn.f32 	%f281, %f194, %f194, %f191;
	add.s32 	%r68, %r68, 8;
	add.s32 	%r67, %r67, 8;
	setp.ne.s32 	%p28, %r68, 0;
	@%p28 bra 	$L__BB0_20;
$L__BB0_21:
	setp.eq.s32 	%p29, %r20, 0;
	@%p29 bra 	$L__BB0_29;
	add.s32 	%r59, %r69, %r19;
	mul.wide.s32 	%rd38, %r59, 4;
	add.s64 	%rd11, %rd2, %rd38;
	ld.global.nc.f32 	%f195, [%rd11];
	add.s64 	%rd12, %rd1, %rd38;
	ld.global.nc.f32 	%f196, [%rd12];
	sub.f32 	%f197, %f195, %f196;
	fma.rn.f32 	%f281, %f197, %f197, %f281;
	setp.eq.s32 	%p30, %r20, 1;
	@%p30 bra 	$L__BB0_29;
	ld.global.nc.f32 	%f198, [%rd11+4];
	ld.global.nc.f32 	%f199, [%rd12+4];
	sub.f32 	%f200, %f198, %f199;
	fma.rn.f32 	%f281, %f200, %f200, %f281;
	setp.eq.s32 	%p31, %r20, 2;
	@%p31 bra 	$L__BB0_29;
	ld.global.nc.f32 	%f201, [%rd11+8];
	ld.global.nc.f32 	%f202, [%rd12+8];
	sub.f32 	%f203, %f201, %f202;
	fma.rn.f32 	%f281, %f203, %f203, %f281;
	setp.eq.s32 	%p32, %r20, 3;
	@%p32 bra 	$L__BB0_29;
	ld.global.nc.f32 	%f204, [%rd11+12];
	ld.global.nc.f32 	%f205, [%rd12+12];
	sub.f32 	%f206, %f204, %f205;
	fma.rn.f32 	%f281, %f206, %f206, %f281;
	setp.eq.s32 	%p33, %r20, 4;
	@%p33 bra 	$L__BB0_29;
	ld.global.nc.f32 	%f207, [%rd11+16];
	ld.global.nc.f32 	%f208, [%rd12+16];
	sub.f32 	%f209, %f207, %f208;
	fma.rn.f32 	%f281, %f209, %f209, %f281;
	setp.eq.s32 	%p34, %r20, 5;
	@%p34 bra 	$L__BB0_29;
	ld.global.nc.f32 	%f210, [%rd11+20];
	ld.global.nc.f32 	%f211, [%rd12+20];
	sub.f32 	%f212, %f210, %f211;
	fma.rn.f32 	%f281, %f212, %f212, %f281;
	setp.eq.s32 	%p35, %r20, 6;
	@%p35 bra 	$L__BB0_29;
	ld.global.nc.f32 	%f213, [%rd11+24];
	ld.global.nc.f32 	%f214, [%rd12+24];
	sub.f32 	%f215, %f213, %f214;
	fma.rn.f32 	%f281, %f215, %f215, %f281;
$L__BB0_29:
	sqrt.rn.f32 	%f216, %f281;
	st.global.f32 	[%rd4+8], %f216;
$L__BB0_30:
	add.s32 	%r28, %r1, 3;
	setp.ge.s32 	%p36, %r28, %r41;
	@%p36 bra 	$L__BB0_61;
	mul.lo.s32 	%r29, %r28, %r42;
	and.b32  	%r30, %r42, 7;
	setp.lt.u32 	%p37, %r42, 8;
	mov.f32 	%f285, 0f00000000;
	mov.b32 	%r72, 0;
	@%p37 bra 	$L__BB0_34;
	and.b32  	%r72, %r42, 2147483640;
	neg.s32 	%r71, %r72;
	add.s64 	%rd13, %rd2, 16;
	add.s64 	%rd14, %rd1, 16;
	mov.f32 	%f285, 0f00000000;
	mov.u32 	%r70, %r29;
$L__BB0_33:
	.pragma "nounroll";
	mul.wide.s32 	%rd39, %r70, 4;
	add.s64 	%rd40, %rd13, %rd39;
	add.s64 	%rd41, %rd14, %rd39;
	ld.global.nc.f32 	%f220, [%rd40+-16];
	ld.global.nc.f32 	%f221, [%rd41+-16];
	sub.f32 	%f222, %f220, %f221;
	fma.rn.f32 	%f223, %f222, %f222, %f285;
	ld.global.nc.f32 	%f224, [%rd40+-12];
	ld.global.nc.f32 	%f225, [%rd41+-12];
	sub.f32 	%f226, %f224, %f225;
	fma.rn.f32 	%f227, %f226, %f226, %f223;
	ld.global.nc.f32 	%f228, [%rd40+-8];
	ld.global.nc.f32 	%f229, [%rd41+-8];
	sub.f32 	%f230, %f228, %f229;
	fma.rn.f32 	%f231, %f230, %f230, %f227;
	ld.global.nc.f32 	%f232, [%rd40+-4];
	ld.global.nc.f32 	%f233, [%rd41+-4];
	sub.f32 	%f234, %f232, %f233;
	fma.rn.f32 	%f235, %f234, %f234, %f231;
	ld.global.nc.f32 	%f236, [%rd40];
	ld.global.nc.f32 	%f237, [%rd41];
	sub.f32 	%f238, %f236, %f237;
	fma.rn.f32 	%f239, %f238, %f238, %f235;
	ld.global.nc.f32 	%f240, [%rd40+4];
	ld.global.nc.f32 	%f241, [%rd41+4];
	sub.f32 	%f242, %f240, %f241;
	fma.rn.f32 	%f243, %f242, %f242, %f239;
	ld.global.nc.f32 	%f244, [%rd40+8];
	ld.global.nc.f32 	%f245, [%rd41+8];
	sub.f32 	%f246, %f244, %f245;
	fma.rn.f32 	%f247, %f246, %f246, %f243;
	ld.global.nc.f32 	%f248, [%rd40+12];
	ld.global.nc.f32 	%f249, [%rd41+12];
	sub.f32 	%f250, %f248, %f249;
	fma.rn.f32 	%f285, %f250, %f250, %f247;
	add.s32 	%r71, %r71, 8;
	add.s32 	%r70, %r70, 8;
	setp.ne.s32 	%p38, %r71, 0;
	@%p38 bra 	$L__BB0_33;
$L__BB0_34:
	setp.eq.s32 	%p39, %r30, 0;
	@%p39 bra 	$L__BB0_42;
	add.s32 	%r61, %r72, %r29;
	mul.wide.s32 	%rd42, %r61, 4;
	add.s64 	%rd15, %rd2, %rd42;
	ld.global.nc.f32 	%f251, [%rd15];
	add.s64 	%rd16, %rd1, %rd42;
	ld.global.nc.f32 	%f252, [%rd16];
	sub.f32 	%f253, %f251, %f252;
	fma.rn.f32 	%f285, %f253, %f253, %f285;
	setp.eq.s32 	%p40, %r30, 1;
	@%p40 bra 	$L__BB0_42;
	ld.global.nc.f32 	%f254, [%rd15+4];
	ld.global.nc.f32 	%f255, [%rd16+4];
	sub.f32 	%f256, %f254, %f255;
	fma.rn.f32 	%f285, %f256, %f256, %f285;
	setp.eq.s32 	%p41, %r30, 2;
	@%p41 bra 	$L__BB0_42;
	ld.global.nc.f32 	%f257, [%rd15+8];
	ld.global.nc.f32 	%f258, [%rd16+8];
	sub.f32 	%f259, %f257, %f258;
	fma.rn.f32 	%f285, %f259, %f259, %f285;
	setp.eq.s32 	%p42, %r30, 3;
	@%p42 bra 	$L__BB0_42;
	ld.global.nc.f32 	%f260, [%rd15+12];
	ld.global.nc.f32 	%f261, [%rd16+12];
	sub.f32 	%f262, %f260, %f261;
	fma.rn.f32 	%f285, %f262, %f262, %f285;
	setp.eq.s32 	%p43, %r30, 4;
	@%p43 bra 	$L__BB0_42;
	ld.global.nc.f32 	%f263, [%rd15+16];
	ld.global.nc.f32 	%f264, [%rd16+16];
	sub.f32 	%f265, %f263, %f264;
	fma.rn.f32 	%f285, %f265, %f265, %f285;
	setp.eq.s32 	%p44, %r30, 5;
	@%p44 bra 	$L__BB0_42;
	ld.global.nc.f32 	%f266, [%rd15+20];
	ld.global.nc.f32 	%f267, [%rd16+20];
	sub.f32 	%f268, %f266, %f267;
	fma.rn.f32 	%f285, %f268, %f268, %f285;
	setp.eq.s32 	%p45, %r30, 6;
	@%p45 bra 	$L__BB0_42;
	ld.global.nc.f32 	%f269, [%rd15+24];
	ld.global.nc.f32 	%f270, [%rd16+24];
	sub.f32 	%f271, %f269, %f270;
	fma.rn.f32 	%f285, %f271, %f271, %f285;
$L__BB0_42:
	sqrt.rn.f32 	%f272, %f285;
	st.global.f32 	[%rd4+12], %f272;
	bra.uni 	$L__BB0_61;
$L__BB0_43:
	.pragma "nounroll";
	mul.wide.s32 	%rd27, %r62, 4;
	add.s64 	%rd28, %rd17, %rd27;
	add.s64 	%rd29, %rd18, %rd27;
	ld.global.nc.f32 	%f52, [%rd28+-16];
	ld.global.nc.f32 	%f53, [%rd29+-16];
	sub.f32 	%f54, %f52, %f53;
	fma.rn.f32 	%f55, %f54, %f54, %f288;
	ld.global.nc.f32 	%f56, [%rd28+-12];
	ld.global.nc.f32 	%f57, [%rd29+-12];
	sub.f32 	%f58, %f56, %f57;
	fma.rn.f32 	%f59, %f58, %f58, %f55;
	ld.global.nc.f32 	%f60, [%rd28+-8];
	ld.global.nc.f32 	%f61, [%rd29+-8];
	sub.f32 	%f62, %f60, %f61;
	fma.rn.f32 	%f63, %f62, %f62, %f59;
	ld.global.nc.f32 	%f64, [%rd28+-4];
	ld.global.nc.f32 	%f65, [%rd29+-4];
	sub.f32 	%f66, %f64, %f65;
	fma.rn.f32 	%f67, %f66, %f66, %f63;
	ld.global.nc.f32 	%f68, [%rd28];
	ld.global.nc.f32 	%f69, [%rd29];
	sub.f32 	%f70, %f68, %f69;
	fma.rn.f32 	%f71, %f70, %f70, %f67;
	ld.global.nc.f32 	%f72, [%rd28+4];
	ld.global.nc.f32 	%f73, [%rd29+4];
	sub.f32 	%f74, %f72, %f73;
	fma.rn.f32 	%f75, %f74, %f74, %f71;
	ld.global.nc.f32 	%f76, [%rd28+8];
	ld.global.nc.f32 	%f77, [%rd29+8];
	sub.f32 	%f78, %f76, %f77;
	fma.rn.f32 	%f79, %f78, %f78, %f75;
	ld.global.nc.f32 	%f80, [%rd28+12];
	ld.global.nc.f32 	%f81, [%rd29+12];
	sub.f32 	%f82, %f80, %f81;
	fma.rn.f32 	%f288, %f82, %f82, %f79;
	add.s32 	%r63, %r63, 8;
	add.s32 	%r62, %r62, 8;
	setp.eq.s32 	%p8, %r63, 0;
	@%p8 bra 	$L__BB0_44;
	bra.uni 	$L__BB0_43;
$L__BB0_44:
	setp.eq.s32 	%p9, %r3, 0;
	@%p9 bra 	$L__BB0_52;
	add.s32 	%r55, %r73, %r2;
	mul.wide.s32 	%rd30, %r55, 4;
	add.s64 	%rd19, %rd2, %rd30;
	ld.global.nc.f32 	%f83, [%rd19];
	add.s64 	%rd20, %rd1, %rd30;
	ld.global.nc.f32 	%f84, [%rd20];
	sub.f32 	%f85, %f83, %f84;
	fma.rn.f32 	%f288, %f85, %f85, %f288;
	setp.eq.s32 	%p10, %r3, 1;
	@%p10 bra 	$L__BB0_52;
	ld.global.nc.f32 	%f86, [%rd19+4];
	ld.global.nc.f32 	%f87, [%rd20+4];
	sub.f32 	%f88, %f86, %f87;
	fma.rn.f32 	%f288, %f88, %f88, %f288;
	setp.eq.s32 	%p11, %r3, 2;
	@%p11 bra 	$L__BB0_52;
	ld.global.nc.f32 	%f89, [%rd19+8];
	ld.global.nc.f32 	%f90, [%rd20+8];
	sub.f32 	%f91, %f89, %f90;
	fma.rn.f32 	%f288, %f91, %f91, %f288;
	setp.eq.s32 	%p12, %r3, 3;
	@%p12 bra 	$L__BB0_52;
	ld.global.nc.f32 	%f92, [%rd19+12];
	ld.global.nc.f32 	%f93, [%rd20+12];
	sub.f32 	%f94, %f92, %f93;
	fma.rn.f32 	%f288, %f94, %f94, %f288;
	setp.eq.s32 	%p13, %r3, 4;
	@%p13 bra 	$L__BB0_52;
	ld.global.nc.f32 	%f95, [%rd19+16];
	ld.global.nc.f32 	%f96, [%rd20+16];
	sub.f32 	%f97, %f95, %f96;
	fma.rn.f32 	%f288, %f97, %f97, %f288;
	setp.eq.s32 	%p14, %r3, 5;
	@%p14 bra 	$L__BB0_52;
	ld.global.nc.f32 	%f98, [%rd19+20];
	ld.global.nc.f32 	%f99, [%rd20+20];
	sub.f32 	%f100, %f98, %f99;
	fma.rn.f32 	%f288, %f100, %f100, %f288;
	setp.eq.s32 	%p15, %r3, 6;
	@%p15 bra 	$L__BB0_52;
	ld.global.nc.f32 	%f101, [%rd19+24];
	ld.global.nc.f32 	%f102, [%rd20+24];
	sub.f32 	%f103, %f101, %f102;
	fma.rn.f32 	%f288, %f103, %f103, %f288;
$L__BB0_52:
	sqrt.rn.f32 	%f104, %f288;
	st.global.f32 	[%rd4], %f104;
	bra.uni 	$L__BB0_4;
$L__BB0_53:
	setp.ge.s32 	%p2, %r1, %r41;
	mul.wide.s32 	%rd25, %r1, 4;
	add.s64 	%rd21, %rd3, %rd25;
	@%p2 bra 	$L__BB0_55;
	mov.b32 	%r47, 0;
	st.global.u32 	[%rd21], %r47;
$L__BB0_55:
	add.s32 	%r48, %r1, 1;
	setp.ge.s32 	%p3, %r48, %r41;
	@%p3 bra 	$L__BB0_57;
	mov.b32 	%r49, 0;
	st.global.u32 	[%rd21+4], %r49;
$L__BB0_57:
	add.s32 	%r50, %r1, 2;
	setp.ge.s32 	%p4, %r50, %r41;
	@%p4 bra 	$L__BB0_59;
	mov.b32 	%r51, 0;
	st.global.u32 	[%rd21+8], %r51;
$L__BB0_59:
	add.s32 	%r52, %r1, 3;
	setp.ge.s32 	%p5, %r52, %r41;
	@%p5 bra 	$L__BB0_61;
	mov.b32 	%r53, 0;
	st.global.u32 	[%rd21+12], %r53;
$L__BB0_61:
	ret;

}


// ===== COMPILED SASS (sm_100) =====

	.target	sm_100

	.elftype	@"ET_EXEC"


//--------------------- .note.nv.tkinfo           --------------------------
	.section	.note.nv.tkinfo,"",@"SHT_NOTE"
	.sectionflags	@"SHF_NOTE_NV_TKINFO"
	.tkinfo
        /*0018*/ 	.word	0x00000002
        /*0030*/ 	.string	""
        /*0030*/ 	.string	"ptxas"
        /*0030*/ 	.string	"Cuda compilation tools, release 13.0, V13.0.88"
        /*0030*/ 	.string	"Build cuda_13.0.r13.0/compiler.36424714_0"
        /*0030*/ 	.string	"-arch sm_100 -m 64 "



//--------------------- .note.nv.cuinfo           --------------------------
	.section	.note.nv.cuinfo,"",@"SHT_NOTE"
	.sectionflags	@"SHF_NOTE_NV_CUINFO"
        /*0018*/ 	.short	0x0002
        /*001a*/ 	.short	0x0064
        /*001c*/ 	.short	0x0082
	.zero		2


//--------------------- .nv.info                  --------------------------
	.section	.nv.info,"",@"SHT_CUDA_INFO"
	.align	4


	//----- nvinfo : EIATTR_REGCOUNT
	.align		4
        /*0000*/ 	.byte	0x04, 0x2f
        /*0002*/ 	.short	(.L_1 - .L_0)
	.align		4
.L_0:
        /*0004*/ 	.word	index@(_Z20euclideanDist_kernelPKfS0_Pfii)
        /*0008*/ 	.word	0x00000020


	//----- nvinfo : EIATTR_FRAME_SIZE
	.align		4
.L_1:
        /*000c*/ 	.byte	0x04, 0x11
        /*000e*/ 	.short	(.L_3 - .L_2)
	.align		4
.L_2:
        /*0010*/ 	.word	index@($__internal_0_$__cuda_sm20_sqrt_rn_f32_slowpath)
        /*0014*/ 	.word	0x00000000


	//----- nvinfo : EIATTR_FRAME_SIZE
	.align		4
.L_3:
        /*0018*/ 	.byte	0x04, 0x11
        /*001a*/ 	.short	(.L_5 - .L_4)
	.align		4
.L_4:
        /*001c*/ 	.word	index@(_Z20euclideanDist_kernelPKfS0_Pfii)
        /*0020*/ 	.word	0x00000000


	//----- nvinfo : EIATTR_MIN_STACK_SIZE
	.align		4
.L_5:
        /*0024*/ 	.byte	0x04, 0x12
        /*0026*/ 	.short	(.L_7 - .L_6)
	.align		4
.L_6:
        /*0028*/ 	.word	index@(_Z20euclideanDist_kernelPKfS0_Pfii)
        /*002c*/ 	.word	0x00000000
.L_7:


//--------------------- .nv.compat                --------------------------
	.section	.nv.compat,"",@"SHT_CUDA_COMPAT_INFO"
	.align	4
        /*0000*/ 	.byte	0x02, 0x09, 0x00, 0x00, 0x02, 0x02, 0x01, 0x00, 0x02, 0x05, 0x05, 0x00, 0x03, 0x07, 0x01, 0x01
        /*0010*/ 	.byte	0x02, 0x03, 0x00, 0x00, 0x02, 0x06, 0x01, 0x00, 0x04, 0x0b, 0x08, 0x00, 0x01, 0x00, 0x00, 0x00
        /*0020*/ 	.byte	0x00, 0x00, 0x00, 0x00


//--------------------- .nv.info._Z20euclideanDist_kernelPKfS0_Pfii --------------------------
	.section	.nv.info._Z20euclideanDist_kernelPKfS0_Pfii,"",@"SHT_CUDA_INFO"
	.sectionflags	@""
	.align	4


	//----- nvinfo : EIATTR_CUDA_API_VERSION
	.align		4
        /*0000*/ 	.byte	0x04, 0x37
        /*0002*/ 	.short	(.L_9 - .L_8)
.L_8:
        /*0004*/ 	.word	0x00000082


	//----- nvinfo : EIATTR_KPARAM_INFO
	.align		4
.L_9:
        /*0008*/ 	.byte	0x04, 0x17
        /*000a*/ 	.short	(.L_11 - .L_10)
.L_10:
        /*000c*/ 	.word	0x00000000
        /*0010*/ 	.short	0x0004
        /*0012*/ 	.short	0x001c
        /*0014*/ 	.byte	0x00, 0xf0, 0x11, 0x00


	//----- nvinfo : EIATTR_KPARAM_INFO
	.align		4
.L_11:
        /*0018*/ 	.byte	0x04, 0x17
        /*001a*/ 	.short	(.L_13 - .L_12)
.L_12:
        /*001c*/ 	.word	0x00000000
        /*0020*/ 	.short	0x0003
        /*0022*/ 	.short	0x0018
        /*0024*/ 	.byte	0x00, 0xf0, 0x11, 0x00


	//----- nvinfo : EIATTR_KPARAM_INFO
	.align		4
.L_13:
        /*0028*/ 	.byte	0x04, 0x17
        /*002a*/ 	.short	(.L_15 - .L_14)
.L_14:
        /*002c*/ 	.word	0x00000000
        /*0030*/ 	.short	0x0002
        /*0032*/ 	.short	0x0010
        /*0034*/ 	.byte	0x00, 0xf5, 0x21, 0x00


	//----- nvinfo : EIATTR_KPARAM_INFO
	.align		4
.L_15:
        /*0038*/ 	.byte	0x04, 0x17
        /*003a*/ 	.short	(.L_17 - .L_16)
.L_16:
        /*003c*/ 	.word	0x00000000
        /*0040*/ 	.short	0x0001
        /*0042*/ 	.short	0x0008
        /*0044*/ 	.byte	0x00, 0xf5, 0x21, 0x00


	//----- nvinfo : EIATTR_KPARAM_INFO
	.align		4
.L_17:
        /*0048*/ 	.byte	0x04, 0x17
        /*004a*/ 	.short	(.L_19 - .L_18)
.L_18:
        /*004c*/ 	.word	0x00000000
        /*0050*/ 	.short	0x0000
        /*0052*/ 	.short	0x0000
        /*0054*/ 	.byte	0x00, 0xf5, 0x21, 0x00


	//----- nvinfo : EIATTR_SPARSE_MMA_MASK
	.align		4
.L_19:
        /*0058*/ 	.byte	0x03, 0x50
        /*005a*/ 	.short	0x0000


	//----- nvinfo : EIATTR_MAXREG_COUNT
	.align		4
        /*005c*/ 	.byte	0x03, 0x1b
        /*005e*/ 	.short	0x00ff


	//----- nvinfo : EIATTR_MERCURY_ISA_VERSION
	.align		4
        /*0060*/ 	.byte	0x03, 0x5f
        /*0062*/ 	.short	0x0101


	//----- nvinfo : EIATTR_VRC_CTA_INIT_COUNT
	.align		4
        /*0064*/ 	.byte	0x02, 0x4a
	.zero		1
	.zero		1


	//----- nvinfo : EIATTR_EXIT_INSTR_OFFSETS
	.align		4
        /*0068*/ 	.byte	0x04, 0x1c
        /*006a*/ 	.short	(.L_21 - .L_20)


	//   ....[0]....
.L_20:
        /*006c*/ 	.word	0x00001810


	//   ....[1]....
        /*0070*/ 	.word	0x00001f80


	//   ....[2]....
        /*0074*/ 	.word	0x00002060


	//   ....[3]....
        /*0078*/ 	.word	0x00002080


	//----- nvinfo : EIATTR_CRS_STACK_SIZE
	.align		4
.L_21:
        /*007c*/ 	.byte	0x04, 0x1e
        /*007e*/ 	.short	(.L_23 - .L_22)
.L_22:
        /*0080*/ 	.word	0x00000000


	//----- nvinfo : EIATTR_CBANK_PARAM_SIZE
	.align		4
.L_23:
        /*0084*/ 	.byte	0x03, 0x19
        /*0086*/ 	.short	0x0020


	//----- nvinfo : EIATTR_PARAM_CBANK
	.align		4
        /*0088*/ 	.byte	0x04, 0x0a
        /*008a*/ 	.short	(.L_25 - .L_24)
	.align		4
.L_24:
        /*008c*/ 	.word	index@(.nv.constant0._Z20euclideanDist_kernelPKfS0_Pfii)
        /*0090*/ 	.short	0x0380
        /*0092*/ 	.short	0x0020


	//----- nvinfo : EIATTR_SW_WAR
	.align		4
.L_25:
        /*0094*/ 	.byte	0x04, 0x36
        /*0096*/ 	.short	(.L_27 - .L_26)
.L_26:
        /*0098*/ 	.word	0x00000008
.L_27:


//--------------------- .nv.callgraph             --------------------------
	.section	.nv.callgraph,"",@"SHT_CUDA_CALLGRAPH"
	.align	4
	.sectionentsize	8
	.align		4
        /*0000*/ 	.word	0x00000000
	.align		4
        /*0004*/ 	.word	0xffffffff
	.align		4
        /*0008*/ 	.word	0x00000000
	.align		4
        /*000c*/ 	.word	0xfffffffe
	.align		4
        /*0010*/ 	.word	0x00000000
	.align		4
        /*0014*/ 	.word	0xfffffffd
	.align		4
        /*0018*/ 	.word	0x00000000
	.align		4
        /*001c*/ 	.word	0xfffffffc


//--------------------- .text._Z20euclideanDist_kernelPKfS0_Pfii --------------------------
	.section	.text._Z20euclideanDist_kernelPKfS0_Pfii,"ax",@progbits
	.align	128
        .global         _Z20euclideanDist_kernelPKfS0_Pfii
        .type           _Z20euclideanDist_kernelPKfS0_Pfii,@function
        .size           _Z20euclideanDist_kernelPKfS0_Pfii,(.L_x_33 - _Z20euclideanDist_kernelPKfS0_Pfii)
        .other          _Z20euclideanDist_kernelPKfS0_Pfii,@"STO_CUDA_ENTRY STV_DEFAULT"
_Z20euclideanDist_kernelPKfS0_Pfii:
.text._Z20euclideanDist_kernelPKfS0_Pfii:
[----:B------:R-:W-:Y:S08]  /*0000*/  LDC R1, c[0x0][0x37c] ;  /* 0x0000df00ff017b82 */ /* 0x000ff00000000800 */
[----:B------:R-:W0:Y:S01]  /*0010*/  LDC R7, c[0x0][0x39c] ;  /* 0x0000e700ff077b82 */ /* 0x000e220000000800 */
[----:B------:R-:W1:Y:S01]  /*0020*/  S2R R4, SR_TID.X ;  /* 0x0000000000047919 */ /* 0x000e620000002100 */
[----:B------:R-:W2:Y:S06]  /*0030*/  LDCU.64 UR12, c[0x0][0x358] ;  /* 0x00006b00ff0c77ac */ /* 0x000eac0008000a00 */
[----:B------:R-:W1:Y:S08]  /*0040*/  S2UR UR4, SR_CTAID.X ;  /* 0x00000000000479c3 */ /* 0x000e700000002500 */
[----:B------:R-:W1:Y:S01]  /*0050*/  LDC R3, c[0x0][0x360] ;  /* 0x0000d800ff037b82 */ /* 0x000e620000000800 */
[----:B0-----:R-:W-:Y:S01]  /*0060*/  ISETP.GE.AND P0, PT, R7, 0x1, PT ;  /* 0x000000010700780c */ /* 0x001fe20003f06270 */
[----:B-1----:R-:W-:-:S05]  /*0070*/  IMAD R4, R3, UR4, R4 ;  /* 0x0000000403047c24 */ /* 0x002fca000f8e0204 */
[----:B------:R-:W-:-:S07]  /*0080*/  SHF.L.U32 R4, R4, 0x2, RZ ;  /* 0x0000000204047819 */ /* 0x000fce00000006ff */
[----:B--2---:R-:W-:Y:S05]  /*0090*/  @!P0 BRA `(.L_x_0) ;  /* 0x0000001c00bc8947 */ /* 0x004fea0003800000 */
[----:B------:R-:W0:Y:S01]  /*00a0*/  LDCU UR4, c[0x0][0x398] ;  /* 0x00007300ff0477ac */ /* 0x000e220008000800 */
[----:B------:R-:W1:Y:S01]  /*00b0*/  LDC.64 R2, c[0x0][0x390] ;  /* 0x0000e400ff027b82 */ /* 0x000e620000000a00 */
[----:B------:R-:W-:Y:S01]  /*00c0*/  BSSY.RECONVERGENT B0, `(.L_x_1) ;  /* 0x0000079000007945 */ /* 0x000fe20003800200 */
[C---:B0-----:R-:W-:Y:S01]  /*00d0*/  ISETP.GE.AND P0, PT, R4.reuse, UR4, PT ;  /* 0x0000000404007c0c */ /* 0x041fe2000bf06270 */
[----:B-1----:R-:W-:-:S12]  /*00e0*/  IMAD.WIDE R2, R4, 0x4, R2 ;  /* 0x0000000404027825 */ /* 0x002fd800078e0202 */
[----:B------:R-:W-:Y:S05]  /*00f0*/  @P0 BRA `(.L_x_2) ;  /* 0x0000000400d40947 */ /* 0x000fea0003800000 */
[C---:B------:R-:W-:Y:S01]  /*0100*/  ISETP.GE.U32.AND P0, PT, R7.reuse, 0x8, PT ;  /* 0x000000080700780c */ /* 0x040fe20003f06070 */
[----:B------:R-:W-:Y:S01]  /*0110*/  HFMA2 R0, -RZ, RZ, 0, 0 ;  /* 0x00000000ff007431 */ /* 0x000fe200000001ff */
[----:B------:R-:W-:Y:S01]  /*0120*/  LOP3.LUT R26, R7, 0x7, RZ, 0xc0, !PT ;  /* 0x00000007071a7812 */ /* 0x000fe200078ec0ff */
[----:B------:R-:W-:Y:S01]  /*0130*/  IMAD R5, R4, R7, RZ ;  /* 0x0000000704057224 */ /* 0x000fe200078e02ff */
[----:B------:R-:W-:Y:S02]  /*0140*/  MOV R10, RZ ;  /* 0x000000ff000a7202 */ /* 0x000fe40000000f00 */
[----:B------:R-:W-:-:S07]  /*0150*/  ISETP.NE.AND P1, PT, R26, RZ, PT ;  /* 0x000000ff1a00720c */ /* 0x000fce0003f25270 */
[----:B------:R-:W-:Y:S06]  /*0160*/  @!P0 BRA `(.L_x_3) ;  /* 0x0000000000cc8947 */ /* 0x000fec0003800000 */
[----:B------:R-:W0:Y:S01]  /*0170*/  LDCU.128 UR8, c[0x0][0x380] ;  /* 0x00007000ff0877ac */ /* 0x000e220008000c00 */
[----:B------:R-:W-:Y:S02]  /*0180*/  LOP3.LUT R10, R7, 0x7ffffff8, RZ, 0xc0, !PT ;  /* 0x7ffffff8070a7812 */ /* 0x000fe400078ec0ff */
[----:B------:R-:W-:Y:S02]  /*0190*/  MOV R0, RZ ;  /* 0x000000ff00007202 */ /* 0x000fe40000000f00 */
[----:B------:R-:W-:Y:S02]  /*01a0*/  MOV R11, R5 ;  /* 0x00000005000b7202 */ /* 0x000fe40000000f00 */
[----:B------:R-:W-:Y:S01]  /*01b0*/  IADD3 R27, PT, PT, -R10, RZ, RZ ;  /* 0x000000ff0a1b7210 */ /* 0x000fe20007ffe1ff */
[----:B0-----:R-:W-:Y:S02]  /*01c0*/  UIADD3 UR6, UP0, UPT, UR8, 0x10, URZ ;  /* 0x0000001008067890 */ /* 0x001fe4000ff1e0ff */
[----:B------:R-:W-:-:S02]  /*01d0*/  UIADD3 UR4, UP1, UPT, UR10, 0x10, URZ ;  /* 0x000000100a047890 */ /* 0x000fc4000ff3e0ff */
[----:B------:R-:W-:Y:S02]  /*01e0*/  UIADD3.X UR7, UPT, UPT, URZ, UR9, URZ, UP0, !UPT ;  /* 0x00000009ff077290 */ /* 0x000fe400087fe4ff */
[----:B------:R-:W-:-:S12]  /*01f0*/  UIADD3.X UR5, UPT, UPT, URZ, UR11, URZ, UP1, !UPT ;  /* 0x0000000bff057290 */ /* 0x000fd80008ffe4ff */
.L_x_4:
[----:B------:R-:W-:Y:S02]  /*0200*/  MOV R8, UR6 ;  /* 0x0000000600087c02 */ /* 0x000fe40008000f00 */
[----:B------:R-:W-:Y:S02]  /*0210*/  MOV R9, UR7 ;  /* 0x0000000700097c02 */ /* 0x000fe40008000f00 */
[----:B------:R-:W-:Y:S02]  /*0220*/  MOV R6, UR4 ;  /* 0x0000000400067c02 */ /* 0x000fe40008000f00 */
[----:B------:R-:W-:Y:S01]  /*0230*/  MOV R7, UR5 ;  /* 0x0000000500077c02 */ /* 0x000fe20008000f00 */
[----:B------:R-:W-:-:S04]  /*0240*/  IMAD.WIDE R8, R11, 0x4, R8 ;  /* 0x000000040b087825 */ /* 0x000fc800078e0208 */
[----:B------:R-:W-:Y:S01]  /*0250*/  IMAD.WIDE R6, R11, 0x4, R6 ;  /* 0x000000040b067825 */ /* 0x000fe200078e0206 */
[----:B------:R-:W2:Y:S04]  /*0260*/  LDG.E.CONSTANT R24, desc[UR12][R8.64+-0x10] ;  /* 0xfffff00c08187981 */ /* 0x000ea8000c1e9900 */
[----:B------:R-:W2:Y:S04]  /*0270*/  LDG.E.CONSTANT R25, desc[UR12][R6.64+-0x10] ;  /* 0xfffff00c06197981 */ /* 0x000ea8000c1e9900 */
[----:B------:R-:W3:Y:S04]  /*0280*/  LDG.E.CONSTANT R21, desc[UR12][R8.64+-0xc] ;  /* 0xfffff40c08157981 */ /* 0x000ee8000c1e9900 */
[----:B------:R-:W3:Y:S04]  /*0290*/  LDG.E.CONSTANT R20, desc[UR12][R6.64+-0xc] ;  /* 0xfffff40c06147981 */ /* 0x000ee8000c1e9900 */
[----:B------:R-:W4:Y:S04]  /*02a0*/  LDG.E.CONSTANT R19, desc[UR12][R8.64+-0x8] ;  /* 0xfffff80c08137981 */ /* 0x000f28000c1e9900 */
[----:B------:R-:W4:Y:S04]  /*02b0*/  LDG.E.CONSTANT R18, desc[UR12][R6.64+-0x8] ;  /* 0xfffff80c06127981 */ /* 0x000f28000c1e9900 */
[----:B------:R-:W5:Y:S04]  /*02c0*/  LDG.E.CONSTANT R17, desc[UR12][R8.64+-0x4] ;  /* 0xfffffc0c08117981 */ /* 0x000f68000c1e9900 */
[----:B------:R-:W5:Y:S04]  /*02d0*/  LDG.E.CONSTANT R16, desc[UR12][R6.64+-0x4] ;  /* 0xfffffc0c06107981 */ /* 0x000f68000c1e9900 */
[----:B------:R-:W5:Y:S04]  /*02e0*/  LDG.E.CONSTANT R15, desc[UR12][R8.64] ;  /* 0x0000000c080f7981 */ /* 0x000f68000c1e9900 */
[----:B------:R-:W5:Y:S04]  /*02f0*/  LDG.E.CONSTANT R14, desc[UR12][R6.64] ;  /* 0x0000000c060e7981 */ /* 0x000f68000c1e9900 */
[----:B------:R-:W5:Y:S04]  /*0300*/  LDG.E.CONSTANT R13, desc[UR12][R8.64+0x4] ;  /* 0x0000040c080d7981 */ /* 0x000f68000c1e9900 */
[----:B------:R-:W5:Y:S04]  /*0310*/  LDG.E.CONSTANT R22, desc[UR12][R6.64+0x4] ;  /* 0x0000040c06167981 */ /* 0x000f68000c1e9900 */
[----:B------:R-:W5:Y:S04]  /*0320*/  LDG.E.CONSTANT R12, desc[UR12][R8.64+0x8] ;  /* 0x0000080c080c7981 */ /* 0x000f68000c1e9900 */
[----:B------:R-:W5:Y:S01]  /*0330*/  LDG.E.CONSTANT R23, desc[UR12][R8.64+0xc] ;  /* 0x00000c0c08177981 */ /* 0x000f62000c1e9900 */
[----:B--2---:R-:W-:-:S03]  /*0340*/  FADD R29, R24, -R25 ;  /* 0x80000019181d7221 */ /* 0x004fc60000000000 */
[----:B------:R-:W2:Y:S04]  /*0350*/  LDG.E.CONSTANT R25, desc[UR12][R6.64+0x8] ;  /* 0x0000080c06197981 */ /* 0x000ea8000c1e9900 */
[----:B------:R-:W2:Y:S01]  /*0360*/  LDG.E.CONSTANT R24, desc[UR12][R6.64+0xc] ;  /* 0x00000c0c06187981 */ /* 0x000ea2000c1e9900 */
[----:B------:R-:W-:Y:S01]  /*0370*/  FFMA R0, R29, R29, R0 ;  /* 0x0000001d1d007223 */ /* 0x000fe20000000000 */
[----:B---3--:R-:W-:-:S04]  /*0380*/  FADD R21, R21, -R20 ;  /* 0x8000001415157221 */ /* 0x008fc80000000000 */
[----:B------:R-:W-:Y:S01]  /*0390*/  FFMA R0, R21, R21, R0 ;  /* 0x0000001515007223 */ /* 0x000fe20000000000 */
[----:B----4-:R-:W-:Y:S01]  /*03a0*/  FADD R19, R19, -R18 ;  /* 0x8000001213137221 */ /* 0x010fe20000000000 */
[----:B------:R-:W-:-:S03]  /*03b0*/  IADD3 R27, PT, PT, R27, 0x8, RZ ;  /* 0x000000081b1b7810 */ /* 0x000fc60007ffe0ff */
[----:B------:R-:W-:Y:S01]  /*03c0*/  FFMA R0, R19, R19, R0 ;  /* 0x0000001313007223 */ /* 0x000fe20000000000 */
[----:B-----5:R-:W-:Y:S01]  /*03d0*/  FADD R17, R17, -R16 ;  /* 0x8000001011117221 */ /* 0x020fe20000000000 */
[----:B------:R-:W-:-:S03]  /*03e0*/  ISETP.NE.AND P0, PT, R27, RZ, PT ;  /* 0x000000ff1b00720c */ /* 0x000fc60003f05270 */
[----:B------:R-:W-:Y:S01]  /*03f0*/  FFMA R0, R17, R17, R0 ;  /* 0x0000001111007223 */ /* 0x000fe20000000000 */
[----:B------:R-:W-:-:S04]  /*0400*/  FADD R15, R15, -R14 ;  /* 0x8000000e0f0f7221 */ /* 0x000fc80000000000 */
[----:B------:R-:W-:Y:S01]  /*0410*/  FFMA R0, R15, R15, R0 ;  /* 0x0000000f0f007223 */ /* 0x000fe20000000000 */
[----:B------:R-:W-:-:S04]  /*0420*/  FADD R13, R13, -R22 ;  /* 0x800000160d0d7221 */ /* 0x000fc80000000000 */
[----:B------:R-:W-:Y:S01]  /*0430*/  FFMA R0, R13, R13, R0 ;  /* 0x0000000d0d007223 */ /* 0x000fe20000000000 */
[----:B------:R-:W-:Y:S01]  /*0440*/  IADD3 R11, PT, PT, R11, 0x8, RZ ;  /* 0x000000080b0b7810 */ /* 0x000fe20007ffe0ff */
[----:B--2---:R-:W-:Y:S01]  /*0450*/  FADD R25, R12, -R25 ;  /* 0x800000190c197221 */ /* 0x004fe20000000000 */
[----:B------:R-:W-:-:S03]  /*0460*/  FADD R23, R23, -R24 ;  /* 0x8000001817177221 */ /* 0x000fc60000000000 */
[----:B------:R-:W-:-:S04]  /*0470*/  FFMA R0, R25, R25, R0 ;  /* 0x0000001919007223 */ /* 0x000fc80000000000 */
[----:B------:R-:W-:Y:S01]  /*0480*/  FFMA R0, R23, R23, R0 ;  /* 0x0000001717007223 */ /* 0x000fe20000000000 */
[----:B------:R-:W-:Y:S06]  /*0490*/  @P0 BRA `(.L_x_4) ;  /* 0xfffffffc00580947 */ /* 0x000fec000383ffff */
.L_x_3:
[----:B------:R-:W-:Y:S05]  /*04a0*/  @!P1 BRA `(.L_x_5) ;  /* 0x0000000000b09947 */ /* 0x000fea0003800000 */
[----:B------:R-:W0:Y:S01]  /*04b0*/  LDC.64 R6, c[0x0][0x380] ;  /* 0x0000e000ff067b82 */ /* 0x000e220000000a00 */
[----:B------:R-:W-:-:S07]  /*04c0*/  IADD3 R5, PT, PT, R5, R10, RZ ;  /* 0x0000000a05057210 */ /* 0x000fce0007ffe0ff */
[----:B------:R-:W1:Y:S01]  /*04d0*/  LDC.64 R8, c[0x0][0x388] ;  /* 0x0000e200ff087b82 */ /* 0x000e620000000a00 */
[----:B0-----:R-:W-:-:S04]  /*04e0*/  IMAD.WIDE R6, R5, 0x4, R6 ;  /* 0x0000000405067825 */ /* 0x001fc800078e0206 */
[----:B-1----:R-:W-:Y:S02]  /*04f0*/  IMAD.WIDE R8, R5, 0x4, R8 ;  /* 0x0000000405087825 */ /* 0x002fe400078e0208 */
[----:B------:R-:W2:Y:S04]  /*0500*/  LDG.E.CONSTANT R5, desc[UR12][R6.64] ;  /* 0x0000000c06057981 */ /* 0x000ea8000c1e9900 */
[----:B------:R-:W2:Y:S01]  /*0510*/  LDG.E.CONSTANT R10, desc[UR12][R8.64] ;  /* 0x0000000c080a7981 */ /* 0x000ea2000c1e9900 */
[----:B------:R-:W-:Y:S01]  /*0520*/  ISETP.NE.AND P0, PT, R26, 0x1, PT ;  /* 0x000000011a00780c */ /* 0x000fe20003f05270 */
[----:B--2---:R-:W-:-:S04]  /*0530*/  FADD R5, R5, -R10 ;  /* 0x8000000a05057221 */ /* 0x004fc80000000000 */
[----:B------:R-:W-:-:S08]  /*0540*/  FFMA R0, R5, R5, R0 ;  /* 0x0000000505007223 */ /* 0x000fd00000000000 */
[----:B------:R-:W-:Y:S05]  /*0550*/  @!P0 BRA `(.L_x_5) ;  /* 0x0000000000848947 */ /* 0x000fea0003800000 */
        /* <DEDUP_REMOVED lines=24> */
[----:B------:R-:W-:Y:S01]  /*06e0*/  ISETP.NE.AND P0, PT, R26, 0x6, PT ;  /* 0x000000061a00780c */ /* 0x000fe20003f05270 */
[----:B------:R-:W2:Y:S04]  /*06f0*/  LDG.E.CONSTANT R5, desc[UR12][R6.64+0x14] ;  /* 0x0000140c06057981 */ /* 0x000ea8000c1e9900 */
[----:B------:R-:W2:Y:S08]  /*0700*/  LDG.E.CONSTANT R10, desc[UR12][R8.64+0x14] ;  /* 0x0000140c080a7981 */ /* 0x000eb0000c1e9900 */
[----:B------:R-:W3:Y:S04]  /*0710*/  @P0 LDG.E.CONSTANT R11, desc[UR12][R6.64+0x18] ;  /* 0x0000180c060b0981 */ /* 0x000ee8000c1e9900 */
[----:B------:R-:W3:Y:S01]  /*0720*/  @P0 LDG.E.CONSTANT R12, desc[UR12][R8.64+0x18] ;  /* 0x0000180c080c0981 */ /* 0x000ee2000c1e9900 */
[----:B--2---:R-:W-:-:S04]  /*0730*/  FADD R5, R5, -R10 ;  /* 0x8000000a05057221 */ /* 0x004fc80000000000 */
[----:B------:R-:W-:Y:S01]  /*0740*/  FFMA R0, R5, R5, R0 ;  /* 0x0000000505007223 */ /* 0x000fe20000000000 */
[----:B---3--:R-:W-:-:S04]  /*0750*/  @P0 FADD R11, R11, -R12 ;  /* 0x8000000c0b0b0221 */ /* 0x008fc80000000000 */
[----:B------:R-:W-:-:S07]  /*0760*/  @P0 FFMA R0, R11, R11, R0 ;  /* 0x0000000b0b000223 */ /* 0x000fce0000000000 */
.L_x_5:
[----:B------:R-:W-:Y:S01]  /*0770*/  IADD3 R5, PT, PT, R0, -0xd000000, RZ ;  /* 0xf300000000057810 */ /* 0x000fe20007ffe0ff */
[----:B------:R0:W1:Y:S01]  /*0780*/  MUFU.RSQ R7, R0 ;  /* 0x0000000000077308 */ /* 0x0000620000001400 */
[----:B------:R-:W-:Y:S02]  /*0790*/  BSSY.RECONVERGENT B1, `(.L_x_6) ;  /* 0x000000a000017945 */ /* 0x000fe40003800200 */
[----:B------:R-:W-:-:S13]  /*07a0*/  ISETP.GT.U32.AND P0, PT, R5, 0x727fffff, PT ;  /* 0x727fffff0500780c */ /* 0x000fda0003f04070 */
[----:B0-----:R-:W-:Y:S05]  /*07b0*/  @!P0 BRA `(.L_x_7) ;  /* 0x00000000000c8947 */ /* 0x001fea0003800000 */
[----:B------:R-:W-:-:S07]  /*07c0*/  MOV R10, 0x7e0 ;  /* 0x000007e0000a7802 */ /* 0x000fce0000000f00 */
[----:B-1----:R-:W-:Y:S05]  /*07d0*/  CALL.REL.NOINC `($__internal_0_$__cuda_sm20_sqrt_rn_f32_slowpath) ;  /* 0x00000018002c7944 */ /* 0x002fea0003c00000 */
[----:B------:R-:W-:Y:S05]  /*07e0*/  BRA `(.L_x_8) ;  /* 0x0000000000107947 */ /* 0x000fea0003800000 */
.L_x_7:
[C---:B-1----:R-:W-:Y:S01]  /*07f0*/  FMUL.FTZ R5, R7.reuse, R0 ;  /* 0x0000000007057220 */ /* 0x042fe20000410000 */
[----:B------:R-:W-:-:S03]  /*0800*/  FMUL.FTZ R6, R7, 0.5 ;  /* 0x3f00000007067820 */ /* 0x000fc60000410000 */
[----:B------:R-:W-:-:S04]  /*0810*/  FFMA R0, -R5, R5, R0 ;  /* 0x0000000505007223 */ /* 0x000fc80000000100 */
[----:B------:R-:W-:-:S07]  /*0820*/  FFMA R5, R0, R6, R5 ;  /* 0x0000000600057223 */ /* 0x000fce0000000005 */
.L_x_8:
[----:B------:R-:W-:Y:S05]  /*0830*/  BSYNC.RECONVERGENT B1 ;  /* 0x0000000000017941 */ /* 0x000fea0003800200 */
.L_x_6:
[----:B------:R0:W-:Y:S02]  /*0840*/  STG.E desc[UR12][R2.64], R5 ;  /* 0x0000000502007986 */ /* 0x0001e4000c10190c */
.L_x_2:
[----:B------:R-:W-:Y:S05]  /*0850*/  BSYNC.RECONVERGENT B0 ;  /* 0x0000000000007941 */ /* 0x000fea0003800200 */
.L_x_1:
[----:B------:R-:W1:Y:S01]  /*0860*/  LDCU UR4, c[0x0][0x398] ;  /* 0x00007300ff0477ac */ /* 0x000e620008000800 */
[----:B------:R-:W-:Y:S01]  /*0870*/  IADD3 R10, PT, PT, R4, 0x1, RZ ;  /* 0x00000001040a7810 */ /* 0x000fe20007ffe0ff */
[----:B------:R-:W-:Y:S03]  /*0880*/  BSSY.RECONVERGENT B0, `(.L_x_9) ;  /* 0x0000079000007945 */ /* 0x000fe60003800200 */
[----:B-1----:R-:W-:-:S13]  /*0890*/  ISETP.GE.AND P0, PT, R10, UR4, PT ;  /* 0x000000040a007c0c */ /* 0x002fda000bf06270 */
[----:B------:R-:W-:Y:S05]  /*08a0*/  @P0 BRA `(.L_x_10) ;  /* 0x0000000400d80947 */ /* 0x000fea0003800000 */
[----:B------:R-:W1:Y:S01]  /*08b0*/  LDC R7, c[0x0][0x39c] ;  /* 0x0000e700ff077b82 */ /* 0x000e620000000800 */
[----:B------:R-:W-:Y:S01]  /*08c0*/  HFMA2 R0, -RZ, RZ, 0, 0 ;  /* 0x00000000ff007431 */ /* 0x000fe200000001ff */
[----:B0-----:R-:W-:Y:S02]  /*08d0*/  MOV R5, RZ ;  /* 0x000000ff00057202 */ /* 0x001fe40000000f00 */
[C---:B-1----:R-:W-:Y:S01]  /*08e0*/  ISETP.GE.U32.AND P0, PT, R7.reuse, 0x8, PT ;  /* 0x000000080700780c */ /* 0x042fe20003f06070 */
[----:B------:R-:W-:Y:S01]  /*08f0*/  IMAD R10, R10, R7, RZ ;  /* 0x000000070a0a7224 */ /* 0x000fe200078e02ff */
[----:B------:R-:W-:-:S04]  /*0900*/  LOP3.LUT R26, R7, 0x7, RZ, 0xc0, !PT ;  /* 0x00000007071a7812 */ /* 0x000fc800078ec0ff */
        /* <DEDUP_REMOVED lines=11> */
.L_x_12:
        /* <DEDUP_REMOVED lines=42> */
.L_x_11:
        /* <DEDUP_REMOVED lines=45> */
.L_x_13:
        /* <DEDUP_REMOVED lines=8> */
.L_x_15:
[C---:B-1----:R-:W-:Y:S01]  /*0fb0*/  FMUL.FTZ R5, R7.reuse, R0 ;  /* 0x0000000007057220 */ /* 0x042fe20000410000 */
[----:B------:R-:W-:-:S03]  /*0fc0*/  FMUL.FTZ R6, R7, 0.5 ;  /* 0x3f00000007067820 */ /* 0x000fc60000410000 */
[----:B------:R-:W-:-:S04]  /*0fd0*/  FFMA R0, -R5, R5, R0 ;  /* 0x0000000505007223 */ /* 0x000fc80000000100 */
[----:B------:R-:W-:-:S07]  /*0fe0*/  FFMA R5, R0, R6, R5 ;  /* 0x0000000600057223 */ /* 0x000fce0000000005 */
.L_x_16:
[----:B------:R-:W-:Y:S05]  /*0ff0*/  BSYNC.RECONVERGENT B1 ;  /* 0x0000000000017941 */ /* 0x000fea0003800200 */
.L_x_14:
[----:B------:R1:W-:Y:S02]  /*1000*/  STG.E desc[UR12][R2.64+0x4], R5 ;  /* 0x0000040502007986 */ /* 0x0003e4000c10190c */
.L_x_10:
[----:B------:R-:W-:Y:S05]  /*1010*/  BSYNC.RECONVERGENT B0 ;  /* 0x0000000000007941 */ /* 0x000fea0003800200 */
.L_x_9:
[----:B------:R-:W2:Y:S01]  /*1020*/  LDCU UR4, c[0x0][0x398] ;  /* 0x00007300ff0477ac */ /* 0x000ea20008000800 */
[----:B------:R-:W-:Y:S01]  /*1030*/  IADD3 R10, PT, PT, R4, 0x2, RZ ;  /* 0x00000002040a7810 */ /* 0x000fe20007ffe0ff */
[----:B------:R-:W-:Y:S03]  /*1040*/  BSSY.RECONVERGENT B0, `(.L_x_17) ;  /* 0x0000079000007945 */ /* 0x000fe60003800200 */
[----:B--2---:R-:W-:-:S13]  /*1050*/  ISETP.GE.AND P0, PT, R10, UR4, PT ;  /* 0x000000040a007c0c */ /* 0x004fda000bf06270 */
[----:B------:R-:W-:Y:S05]  /*1060*/  @P0 BRA `(.L_x_18) ;  /* 0x0000000400d80947 */ /* 0x000fea0003800000 */
[----:B------:R-:W2:Y:S01]  /*1070*/  LDC R7, c[0x0][0x39c] ;  /* 0x0000e700ff077b82 */ /* 0x000ea20000000800 */
[----:B------:R-:W-:Y:S01]  /*1080*/  HFMA2 R0, -RZ, RZ, 0, 0 ;  /* 0x00000000ff007431 */ /* 0x000fe200000001ff */
[----:B01----:R-:W-:Y:S02]  /*1090*/  MOV R5, RZ ;  /* 0x000000ff00057202 */ /* 0x003fe40000000f00 */
[C---:B--2---:R-:W-:Y:S01]  /*10a0*/  ISETP.GE.U32.AND P0, PT, R7.reuse, 0x8, PT ;  /* 0x000000080700780c */ /* 0x044fe20003f06070 */
        /* <DEDUP_REMOVED lines=13> */
.L_x_20:
        /* <DEDUP_REMOVED lines=42> */
.L_x_19:
        /* <DEDUP_REMOVED lines=45> */
.L_x_21:
        /* <DEDUP_REMOVED lines=8> */
.L_x_23:
[C---:B-1----:R-:W-:Y:S01]  /*1770*/  FMUL.FTZ R5, R7.reuse, R0 ;  /* 0x0000000007057220 */ /* 0x042fe20000410000 */
[----:B------:R-:W-:-:S03]  /*1780*/  FMUL.FTZ R6, R7, 0.5 ;  /* 0x3f00000007067820 */ /* 0x000fc60000410000 */
[----:B------:R-:W-:-:S04]  /*1790*/  FFMA R0, -R5, R5, R0 ;  /* 0x0000000505007223 */ /* 0x000fc80000000100 */
[----:B------:R-:W-:-:S07]  /*17a0*/  FFMA R5, R0, R6, R5 ;  /* 0x0000000600057223 */ /* 0x000fce0000000005 */
.L_x_24:
[----:B------:R-:W-:Y:S05]  /*17b0*/  BSYNC.RECONVERGENT B1 ;  /* 0x0000000000017941 */ /* 0x000fea0003800200 */
.L_x_22:
[----:B------:R2:W-:Y:S02]  /*17c0*/  STG.E desc[UR12][R2.64+0x8], R5 ;  /* 0x0000080502007986 */ /* 0x0005e4000c10190c */
.L_x_18:
[----:B------:R-:W-:Y:S05]  /*17d0*/  BSYNC.RECONVERGENT B0 ;  /* 0x0000000000007941 */ /* 0x000fea0003800200 */
.L_x_17:
[----:B------:R-:W3:Y:S01]  /*17e0*/  LDCU UR4, c[0x0][0x398] ;  /* 0x00007300ff0477ac */ /* 0x000ee20008000800 */
[----:B------:R-:W-:-:S04]  /*17f0*/  IADD3 R4, PT, PT, R4, 0x3, RZ ;  /* 0x0000000304047810 */ /* 0x000fc80007ffe0ff */
[----:B---3--:R-:W-:-:S13]  /*1800*/  ISETP.GE.AND P0, PT, R4, UR4, PT ;  /* 0x0000000404007c0c */ /* 0x008fda000bf06270 */
[----:B------:R-:W-:Y:S05]  /*1810*/  @P0 EXIT ;  /* 0x000000000000094d */ /* 0x000fea0003800000 */
[----:B012---:R-:W0:Y:S01]  /*1820*/  LDC R5, c[0x0][0x39c] ;  /* 0x0000e700ff057b82 */ /* 0x007e220000000800 */
[----:B------:R-:W-:Y:S01]  /*1830*/  HFMA2 R0, -RZ, RZ, 0, 0 ;  /* 0x00000000ff007431 */ /* 0x000fe200000001ff */
[----:B------:R-:W-:Y:S02]  /*1840*/  MOV R8, RZ ;  /* 0x000000ff00087202 */ /* 0x000fe40000000f00 */
[C---:B0-----:R-:W-:Y:S01]  /*1850*/  ISETP.GE.U32.AND P0, PT, R5.reuse, 0x8, PT ;  /* 0x000000080500780c */ /* 0x041fe20003f06070 */
        /* <DEDUP_REMOVED lines=13> */
.L_x_26:
        /* <DEDUP_REMOVED lines=22> */
[----:B------:R-:W-:-:S04]  /*1a90*/  IADD3 R26, PT, PT, R26, 0x8, RZ ;  /* 0x000000081a1a7810 */ /* 0x000fc80007ffe0ff */
[----:B------:R-:W-:Y:S02]  /*1aa0*/  ISETP.NE.AND P0, PT, R26, RZ, PT ;  /* 0x000000ff1a00720c */ /* 0x000fe40003f05270 */
[----:B------:R-:W-:Y:S01]  /*1ab0*/  IADD3 R10, PT, PT, R10, 0x8, RZ ;  /* 0x000000080a0a7810 */ /* 0x000fe20007ffe0ff */
[----:B--2---:R-:W-:-:S04]  /*1ac0*/  FADD R27, R27, -R28 ;  /* 0x8000001c1b1b7221 */ /* 0x004fc80000000000 */
[----:B------:R-:W-:Y:S01]  /*1ad0*/  FFMA R0, R27, R27, R0 ;  /* 0x0000001b1b007223 */ /* 0x000fe20000000000 */
[----:B---3--:R-:W-:-:S04]  /*1ae0*/  FADD R19, R19, -R22 ;  /* 0x8000001613137221 */ /* 0x008fc80000000000 */
[----:B------:R-:W-:Y:S01]  /*1af0*/  FFMA R0, R19, R19, R0 ;  /* 0x0000001313007223 */ /* 0x000fe20000000000 */
[----:B----4-:R-:W-:-:S04]  /*1b00*/  FADD R17, R20, -R17 ;  /* 0x8000001114117221 */ /* 0x010fc80000000000 */
[----:B------:R-:W-:Y:S01]  /*1b10*/  FFMA R0, R17, R17, R0 ;  /* 0x0000001111007223 */ /* 0x000fe20000000000 */
[----:B-----5:R-:W-:-:S04]  /*1b20*/  FADD R15, R18, -R15 ;  /* 0x8000000f120f7221 */ /* 0x020fc80000000000 */
[----:B------:R-:W-:Y:S01]  /*1b30*/  FFMA R0, R15, R15, R0 ;  /* 0x0000000f0f007223 */ /* 0x000fe20000000000 */
[----:B------:R-:W-:-:S04]  /*1b40*/  FADD R13, R16, -R13 ;  /* 0x8000000d100d7221 */ /* 0x000fc80000000000 */
[----:B------:R-:W-:Y:S01]  /*1b50*/  FFMA R0, R13, R13, R0 ;  /* 0x0000000d0d007223 */ /* 0x000fe20000000000 */
[----:B------:R-:W-:-:S04]  /*1b60*/  FADD R11, R14, -R11 ;  /* 0x8000000b0e0b7221 */ /* 0x000fc80000000000 */
[----:B------:R-:W-:Y:S01]  /*1b70*/  FFMA R0, R11, R11, R0 ;  /* 0x0000000b0b007223 */ /* 0x000fe20000000000 */
[----:B------:R-:W-:-:S04]  /*1b80*/  FADD R21, R12, -R21 ;  /* 0x800000150c157221 */ /* 0x000fc80000000000 */
[----:B------:R-:W-:Y:S01]  /*1b90*/  FFMA R0, R21, R21, R0 ;  /* 0x0000001515007223 */ /* 0x000fe20000000000 */
[----:B------:R-:W-:-:S04]  /*1ba0*/  FADD R23, R23, -R24 ;  /* 0x8000001817177221 */ /* 0x000fc80000000000 */
[----:B------:R-:W-:Y:S01]  /*1bb0*/  FFMA R0, R23, R23, R0 ;  /* 0x0000001717007223 */ /* 0x000fe20000000000 */
[----:B------:R-:W-:Y:S06]  /*1bc0*/  @P0 BRA `(.L_x_26) ;  /* 0xfffffffc00580947 */ /* 0x000fec000383ffff */
.L_x_25:
[----:B------:R-:W-:Y:S05]  /*1bd0*/  @!P1 BRA `(.L_x_27) ;  /* 0x0000000000b09947 */ /* 0x000fea0003800000 */
[----:B------:R-:W0:Y:S01]  /*1be0*/  LDC.64 R4, c[0x0][0x380] ;  /* 0x0000e000ff047b82 */ /* 0x000e220000000a00 */
[----:B------:R-:W-:-:S07]  /*1bf0*/  IADD3 R9, PT, PT, R9, R8, RZ ;  /* 0x0000000809097210 */ /* 0x000fce0007ffe0ff */
[----:B------:R-:W1:Y:S01]  /*1c00*/  LDC.64 R6, c[0x0][0x388] ;  /* 0x0000e200ff067b82 */ /* 0x000e620000000a00 */
[----:B0-----:R-:W-:-:S05]  /*1c10*/  IMAD.WIDE R4, R9, 0x4, R4 ;  /* 0x0000000409047825 */ /* 0x001fca00078e0204 */
[----:B------:R-:W2:Y:S01]  /*1c20*/  LDG.E.CONSTANT R8, desc[UR12][R4.64] ;  /* 0x0000000c04087981 */ /* 0x000ea2000c1e9900 */
[----:B-1----:R-:W-:-:S05]  /*1c30*/  IMAD.WIDE R6, R9, 0x4, R6 ;  /* 0x0000000409067825 */ /* 0x002fca00078e0206 */
        /* <DEDUP_REMOVED lines=38> */
.L_x_27:
        /* <DEDUP_REMOVED lines=8> */
.L_x_29:
[C---:B-1----:R-:W-:Y:S01]  /*1f20*/  FMUL.FTZ R5, R7.reuse, R0 ;  /* 0x0000000007057220 */ /* 0x042fe20000410000 */
[----:B------:R-:W-:-:S03]  /*1f30*/  FMUL.FTZ R4, R7, 0.5 ;  /* 0x3f00000007047820 */ /* 0x000fc60000410000 */
[----:B------:R-:W-:-:S04]  /*1f40*/  FFMA R0, -R5, R5, R0 ;  /* 0x0000000505007223 */ /* 0x000fc80000000100 */
[----:B------:R-:W-:-:S07]  /*1f50*/  FFMA R5, R0, R4, R5 ;  /* 0x0000000400057223 */ /* 0x000fce0000000005 */
.L_x_30:
[----:B------:R-:W-:Y:S05]  /*1f60*/  BSYNC.RECONVERGENT B0 ;  /* 0x0000000000007941 */ /* 0x000fea0003800200 */
.L_x_28:
[----:B------:R-:W-:Y:S01]  /*1f70*/  STG.E desc[UR12][R2.64+0xc], R5 ;  /* 0x00000c0502007986 */ /* 0x000fe2000c10190c */
[----:B------:R-:W-:Y:S05]  /*1f80*/  EXIT ;  /* 0x000000000000794d */ /* 0x000fea0003800000 */
.L_x_0:
[----:B------:R-:W0:Y:S01]  /*1f90*/  LDCU UR4, c[0x0][0x398] ;  /* 0x00007300ff0477ac */ /* 0x000e220008000800 */
[----:B------:R-:W1:Y:S01]  /*1fa0*/  LDC.64 R2, c[0x0][0x390] ;  /* 0x0000e400ff027b82 */ /* 0x000e620000000a00 */
[C---:B------:R-:W-:Y:S02]  /*1fb0*/  IADD3 R0, PT, PT, R4.reuse, 0x1, RZ ;  /* 0x0000000104007810 */ /* 0x040fe40007ffe0ff */
[----:B------:R-:W-:Y:S02]  /*1fc0*/  IADD3 R5, PT, PT, R4, 0x2, RZ ;  /* 0x0000000204057810 */ /* 0x000fe40007ffe0ff */
[----:B0-----:R-:W-:Y:S02]  /*1fd0*/  ISETP.GE.AND P1, PT, R0, UR4, PT ;  /* 0x0000000400007c0c */ /* 0x001fe4000bf26270 */
[C---:B------:R-:W-:Y:S02]  /*1fe0*/  IADD3 R0, PT, PT, R4.reuse, 0x3, RZ ;  /* 0x0000000304007810 */ /* 0x040fe40007ffe0ff */
[----:B------:R-:W-:-:S02]  /*1ff0*/  ISETP.GE.AND P0, PT, R4, UR4, PT ;  /* 0x0000000404007c0c */ /* 0x000fc4000bf06270 */
[----:B------:R-:W-:Y:S01]  /*2000*/  ISETP.GE.AND P2, PT, R5, UR4, PT ;  /* 0x0000000405007c0c */ /* 0x000fe2000bf46270 */
[----:B-1----:R-:W-:Y:S01]  /*2010*/  IMAD.WIDE R2, R4, 0x4, R2 ;  /* 0x0000000404027825 */ /* 0x002fe200078e0202 */
[----:B------:R-:W-:-:S05]  /*2020*/  ISETP.GE.AND P3, PT, R0, UR4, PT ;  /* 0x0000000400007c0c */ /* 0x000fca000bf66270 */
[----:B------:R0:W-:Y:S04]  /*2030*/  @!P1 STG.E desc[UR12][R2.64+0x4], RZ ;  /* 0x000004ff02009986 */ /* 0x0001e8000c10190c */
[----:B------:R0:W-:Y:S04]  /*2040*/  @!P0 STG.E desc[UR12][R2.64], RZ ;  /* 0x000000ff02008986 */ /* 0x0001e8000c10190c */
[----:B------:R0:W-:Y:S01]  /*2050*/  @!P2 STG.E desc[UR12][R2.64+0x8], RZ ;  /* 0x000008ff0200a986 */ /* 0x0001e2000c10190c */
[----:B------:R-:W-:Y:S05]  /*2060*/  @P3 EXIT ;  /* 0x000000000000394d */ /* 0x000fea0003800000 */
[----:B------:R-:W-:Y:S01]  /*2070*/  STG.E desc[UR12][R2.64+0xc], RZ ;  /* 0x00000cff02007986 */ /* 0x000fe2000c10190c */
[----:B------:R-:W-:Y:S05]  /*2080*/  EXIT ;  /* 0x000000000000794d */ /* 0x000fea0003800000 */
        .weak           $__internal_0_$__cuda_sm20_sqrt_rn_f32_slowpath
        .type           $__internal_0_$__cuda_sm20_sqrt_rn_f32_slowpath,@function
        .size           $__internal_0_$__cuda_sm20_sqrt_rn_f32_slowpath,(.L_x_33 - $__internal_0_$__cuda_sm20_sqrt_rn_f32_slowpath)
$__internal_0_$__cuda_sm20_sqrt_rn_f32_slowpath:
[----:B------:R-:W-:-:S13]  /*2090*/  LOP3.LUT P0, RZ, R0, 0x7fffffff, RZ, 0xc0, !PT ;  /* 0x7fffffff00ff7812 */ /* 0x000fda000780c0ff */
[----:B------:R-:W-:Y:S01]  /*20a0*/  @!P0 MOV R5, R0 ;  /* 0x0000000000058202 */ /* 0x000fe20000000f00 */
[----:B------:R-:W-:Y:S06]  /*20b0*/  @!P0 BRA `(.L_x_31) ;  /* 0x0000000000408947 */ /* 0x000fec0003800000 */
[----:B------:R-:W-:-:S13]  /*20c0*/  FSETP.GEU.FTZ.AND P0, PT, R0, RZ, PT ;  /* 0x000000ff0000720b */ /* 0x000fda0003f1e000 */
[----:B------:R-:W-:Y:S01]  /*20d0*/  @!P0 MOV R5, 0x7fffffff ;  /* 0x7fffffff00058802 */ /* 0x000fe20000000f00 */
[----:B------:R-:W-:Y:S06]  /*20e0*/  @!P0 BRA `(.L_x_31) ;  /* 0x0000000000348947 */ /* 0x000fec0003800000 */
[----:B------:R-:W-:-:S13]  /*20f0*/  FSETP.GTU.FTZ.AND P0, PT, |R0|, +INF , PT ;  /* 0x7f8000000000780b */ /* 0x000fda0003f1c200 */
[----:B------:R-:W-:Y:S01]  /*2100*/  @P0 FADD.FTZ R5, R0, 1 ;  /* 0x3f80000000050421 */ /* 0x000fe20000010000 */
[----:B------:R-:W-:Y:S06]  /*2110*/  @P0 BRA `(.L_x_31) ;  /* 0x0000000000280947 */ /* 0x000fec0003800000 */
[----:B------:R-:W-:-:S13]  /*2120*/  FSETP.NEU.FTZ.AND P0, PT, |R0|, +INF , PT ;  /* 0x7f8000000000780b */ /* 0x000fda0003f1d200 */
[----:B------:R-:W-:-:S04]  /*2130*/  @P0 FFMA R6, R0, 1.84467440737095516160e+19, RZ ;  /* 0x5f80000000060823 */ /* 0x000fc800000000ff */
[----:B------:R-:W0:Y:S02]  /*2140*/  @P0 MUFU.RSQ R5, R6 ;  /* 0x0000000600050308 */ /* 0x000e240000001400 */
[----:B0-----:R-:W-:Y:S01]  /*2150*/  @P0 FMUL.FTZ R7, R6, R5 ;  /* 0x0000000506070220 */ /* 0x001fe20000410000 */
[----:B------:R-:W-:Y:S01]  /*2160*/  @P0 FMUL.FTZ R9, R5, 0.5 ;  /* 0x3f00000005090820 */ /* 0x000fe20000410000 */
[----:B------:R-:W-:Y:S02]  /*2170*/  @!P0 MOV R5, R0 ;  /* 0x0000000000058202 */ /* 0x000fe40000000f00 */
[----:B------:R-:W-:-:S04]  /*2180*/  @P0 FADD.FTZ R8, -R7, -RZ ;  /* 0x800000ff07080221 */ /* 0x000fc80000010100 */
[----:B------:R-:W-:-:S04]  /*2190*/  @P0 FFMA R8, R7, R8, R6 ;  /* 0x0000000807080223 */ /* 0x000fc80000000006 */
[----:B------:R-:W-:-:S04]  /*21a0*/  @P0 FFMA R8, R8, R9, R7 ;  /* 0x0000000908080223 */ /* 0x000fc80000000007 */
[----:B------:R-:W-:-:S07]  /*21b0*/  @P0 FMUL.FTZ R5, R8, 2.3283064365386962891e-10 ;  /* 0x2f80000008050820 */ /* 0x000fce0000410000 */
.L_x_31:
[----:B------:R-:W-:Y:S01]  /*21c0*/  HFMA2 R7, -RZ, RZ, 0, 0 ;  /* 0x00000000ff077431 */ /* 0x000fe200000001ff */
[----:B------:R-:W-:-:S04]  /*21d0*/  MOV R6, R10 ;  /* 0x0000000a00067202 */ /* 0x000fc80000000f00 */
[----:B------:R-:W-:Y:S05]  /*21e0*/  RET.REL.NODEC R6 `(_Z20euclideanDist_kernelPKfS0_Pfii) ;  /* 0xffffffdc06847950 */ /* 0x000fea0003c3ffff */
.L_x_32:
[----:B------:R-:W-:-:S00]  /*21f0*/  BRA `(.L_x_32) ;  /* 0xfffffffc00fc7947 */ /* 0x000fc0000383ffff */
[----:B------:R-:W-:-:S00]  /*2200*/  NOP ;  /* 0x0000000000007918 */ /* 0x000fc00000000000 */
[----:B------:R-:W-:-:S00]  /*2210*/  NOP ;  /* 0x0000000000007918 */ /* 0x000fc00000000000 */
[----:B------:R-:W-:-:S00]  /*2220*/  NOP ;  /* 0x0000000000007918 */ /* 0x000fc00000000000 */
[----:B------:R-:W-:-:S00]  /*2230*/  NOP ;  /* 0x0000000000007918 */ /* 0x000fc00000000000 */
[----:B------:R-:W-:-:S00]  /*2240*/  NOP ;  /* 0x0000000000007918 */ /* 0x000fc00000000000 */
[----:B------:R-:W-:-:S00]  /*2250*/  NOP ;  /* 0x0000000000007918 */ /* 0x000fc00000000000 */
[----:B------:R-:W-:-:S00]  /*2260*/  NOP ;  /* 0x0000000000007918 */ /* 0x000fc00000000000 */
[----:B------:R-:W-:-:S00]  /*2270*/  NOP ;  /* 0x0000000000007918 */ /* 0x000fc00000000000 */
.L_x_33:


//--------------------- .nv.shared.reserved.0     --------------------------
	.section	.nv.shared.reserved.0,"aw",@nobits
	.weak		__nv_reservedSMEM_offset_0_alias
	.size		__nv_reservedSMEM_offset_0_alias, 0, 64
	.other		__nv_reservedSMEM_offset_0_alias,@"STO_CUDA_RESERVED_SHARED STV_DEFAULT"
__nv_reservedSMEM_offset_0_alias:
	.zero		0
	.zero		64


//--------------------- .nv.constant0._Z20euclideanDist_kernelPKfS0_Pfii --------------------------
	.section	.nv.constant0._Z20euclideanDist_kernelPKfS0_Pfii,"a",@progbits
	.sectionflags	@""
	.align	4
.nv.constant0._Z20euclideanDist_kernelPKfS0_Pfii:
	.zero		928


//--------------------- SYMBOLS --------------------------

	.type		.nv.reservedSmem.offset0,@object
	.size		.nv.reservedSmem.offset0,0x4
